//
// Generated by NVIDIA NVVM Compiler
//
// Compiler Build ID: CL-36424714
// Cuda compilation tools, release 13.0, V13.0.88
// Based on NVVM 20.0.0
//

.version 9.0
.target sm_100
.address_size 64

	// .globl	_Z16sumArrayOnDevicePfS_S_i

.visible .entry _Z16sumArrayOnDevicePfS_S_i(
	.param .u64 .ptr .align 1 _Z16sumArrayOnDevicePfS_S_i_param_0,
	.param .u64 .ptr .align 1 _Z16sumArrayOnDevicePfS_S_i_param_1,
	.param .u64 .ptr .align 1 _Z16sumArrayOnDevicePfS_S_i_param_2,
	.param .u32 _Z16sumArrayOnDevicePfS_S_i_param_3
)
{
	.reg .pred 	%p<2>;
	.reg .b32 	%r<6>;
	.reg .b32 	%f<4>;
	.reg .b64 	%rd<11>;

	ld.param.u64 	%rd1, [_Z16sumArrayOnDevicePfS_S_i_param_0];
	ld.param.u64 	%rd2, [_Z16sumArrayOnDevicePfS_S_i_param_1];
	ld.param.u64 	%rd3, [_Z16sumArrayOnDevicePfS_S_i_param_2];
	ld.param.u32 	%r2, [_Z16sumArrayOnDevicePfS_S_i_param_3];
	mov.u32 	%r3, %ctaid.x;
	mov.u32 	%r4, %ntid.x;
	mov.u32 	%r5, %tid.x;
	mad.lo.s32 	%r1, %r3, %r4, %r5;
	setp.ge.s32 	%p1, %r1, %r2;
	@%p1 bra 	$L__BB0_2;
	cvta.to.global.u64 	%rd4, %rd1;
	cvta.to.global.u64 	%rd5, %rd2;
	cvta.to.global.u64 	%rd6, %rd3;
	mul.wide.s32 	%rd7, %r1, 4;
	add.s64 	%rd8, %rd4, %rd7;
	ld.global.f32 	%f1, [%rd8];
	add.s64 	%rd9, %rd5, %rd7;
	ld.global.f32 	%f2, [%rd9];
	add.f32 	%f3, %f1, %f2;
	add.s64 	%rd10, %rd6, %rd7;
	st.global.f32 	[%rd10], %f3;
$L__BB0_2:
	ret;

}


// ===== COMPILED SASS (sm_100) =====

	.target	sm_100

	.elftype	@"ET_EXEC"


//--------------------- .note.nv.tkinfo           --------------------------
	.section	.note.nv.tkinfo,"",@"SHT_NOTE"
	.sectionflags	@"SHF_NOTE_NV_TKINFO"
	.tkinfo
        /*0018*/ 	.word	0x00000002
        /*0030*/ 	.string	""
        /*0030*/ 	.string	"ptxas"
        /*0030*/ 	.string	"Cuda compilation tools, release 13.0, V13.0.88"
        /*0030*/ 	.string	"Build cuda_13.0.r13.0/compiler.36424714_0"
        /*0030*/ 	.string	"-arch sm_100 -m 64 "



//--------------------- .note.nv.cuinfo           --------------------------
	.section	.note.nv.cuinfo,"",@"SHT_NOTE"
	.sectionflags	@"SHF_NOTE_NV_CUINFO"
        /*0018*/ 	.short	0x0002
        /*001a*/ 	.short	0x0064
        /*001c*/ 	.short	0x0082
	.zero		2


//--------------------- .nv.info                  --------------------------
	.section	.nv.info,"",@"SHT_CUDA_INFO"
	.align	4


	//----- nvinfo : EIATTR_REGCOUNT
	.align		4
        /*0000*/ 	.byte	0x04, 0x2f
        /*0002*/ 	.short	(.L_1 - .L_0)
	.align		4
.L_0:
        /*0004*/ 	.word	index@(_Z16sumArrayOnDevicePfS_S_i)
        /*0008*/ 	.word	0x0000000c


	//----- nvinfo : EIATTR_FRAME_SIZE
	.align		4
.L_1:
        /*000c*/ 	.byte	0x04, 0x11
        /*000e*/ 	.short	(.L_3 - .L_2)
	.align		4
.L_2:
        /*0010*/ 	.word	index@(_Z16sumArrayOnDevicePfS_S_i)
        /*0014*/ 	.word	0x00000000


	//----- nvinfo : EIATTR_MIN_STACK_SIZE
	.align		4
.L_3:
        /*0018*/ 	.byte	0x04, 0x12
        /*001a*/ 	.short	(.L_5 - .L_4)
	.align		4
.L_4:
        /*001c*/ 	.word	index@(_Z16sumArrayOnDevicePfS_S_i)
        /*0020*/ 	.word	0x00000000
.L_5:


//--------------------- .nv.compat                --------------------------
	.section	.nv.compat,"",@"SHT_CUDA_COMPAT_INFO"
	.align	4
        /*0000*/ 	.byte	0x02, 0x09, 0x00, 0x00, 0x02, 0x02, 0x01, 0x00, 0x02, 0x05, 0x05, 0x00, 0x03, 0x07, 0x01, 0x01
        /*0010*/ 	.byte	0x02, 0x03, 0x00, 0x00, 0x02, 0x06, 0x01, 0x00, 0x04, 0x0b, 0x08, 0x00, 0x09, 0x00, 0x00, 0x00
        /*0020*/ 	.byte	0x00, 0x00, 0x00, 0x00


//--------------------- .nv.info._Z16sumArrayOnDevicePfS_S_i --------------------------
	.section	.nv.info._Z16sumArrayOnDevicePfS_S_i,"",@"SHT_CUDA_INFO"
	.sectionflags	@""
	.align	4


	//----- nvinfo : EIATTR_CUDA_API_VERSION
	.align		4
        /*0000*/ 	.byte	0x04, 0x37
        /*0002*/ 	.short	(.L_7 - .L_6)
.L_6:
        /*0004*/ 	.word	0x00000082


	//----- nvinfo : EIATTR_KPARAM_INFO
	.align		4
.L_7:
        /*0008*/ 	.byte	0x04, 0x17
        /*000a*/ 	.short	(.L_9 - .L_8)
.L_8:
        /*000c*/ 	.word	0x00000000
        /*0010*/ 	.short	0x0003
        /*0012*/ 	.short	0x0018
        /*0014*/ 	.byte	0x00, 0xf0, 0x11, 0x00


	//----- nvinfo : EIATTR_KPARAM_INFO
	.align		4
.L_9:
        /*0018*/ 	.byte	0x04, 0x17
        /*001a*/ 	.short	(.L_11 - .L_10)
.L_10:
        /*001c*/ 	.word	0x00000000
        /*0020*/ 	.short	0x0002
        /*0022*/ 	.short	0x0010
        /*0024*/ 	.byte	0x00, 0xf5, 0x21, 0x00


	//----- nvinfo : EIATTR_KPARAM_INFO
	.align		4
.L_11:
        /*0028*/ 	.byte	0x04, 0x17
        /*002a*/ 	.short	(.L_13 - .L_12)
.L_12:
        /*002c*/ 	.word	0x00000000
        /*0030*/ 	.short	0x0001
        /*0032*/ 	.short	0x0008
        /*0034*/ 	.byte	0x00, 0xf5, 0x21, 0x00


	//----- nvinfo : EIATTR_KPARAM_INFO
	.align		4
.L_13:
        /*0038*/ 	.byte	0x04, 0x17
        /*003a*/ 	.short	(.L_15 - .L_14)
.L_14:
        /*003c*/ 	.word	0x00000000
        /*0040*/ 	.short	0x0000
        /*0042*/ 	.short	0x0000
        /*0044*/ 	.byte	0x00, 0xf5, 0x21, 0x00


	//----- nvinfo : EIATTR_SPARSE_MMA_MASK
	.align		4
.L_15:
        /*0048*/ 	.byte	0x03, 0x50
        /*004a*/ 	.short	0x0000


	//----- nvinfo : EIATTR_MAXREG_COUNT
	.align		4
        /*004c*/ 	.byte	0x03, 0x1b
        /*004e*/ 	.short	0x00ff


	//----- nvinfo : EIATTR_MERCURY_ISA_VERSION
	.align		4
        /*0050*/ 	.byte	0x03, 0x5f
        /*0052*/ 	.short	0x0101


	//----- nvinfo : EIATTR_VRC_CTA_INIT_COUNT
	.align		4
        /*0054*/ 	.byte	0x02, 0x4a
	.zero		1
	.zero		1


	//----- nvinfo : EIATTR_EXIT_INSTR_OFFSETS
	.align		4
        /*0058*/ 	.byte	0x04, 0x1c
        /*005a*/ 	.short	(.L_17 - .L_16)


	//   ....[0]....
.L_16:
        /*005c*/ 	.word	0x00000070


	//   ....[1]....
        /*0060*/ 	.word	0x00000130


	//----- nvinfo : EIATTR_CBANK_PARAM_SIZE
	.align		4
.L_17:
        /*0064*/ 	.byte	0x03, 0x19
        /*0066*/ 	.short	0x001c


	//----- nvinfo : EIATTR_PARAM_CBANK
	.align		4
        /*0068*/ 	.byte	0x04, 0x0a
        /*006a*/ 	.short	(.L_19 - .L_18)
	.align		4
.L_18:
        /*006c*/ 	.word	index@(.nv.constant0._Z16sumArrayOnDevicePfS_S_i)
        /*0070*/ 	.short	0x0380
        /*0072*/ 	.short	0x001c


	//----- nvinfo : EIATTR_SW_WAR
	.align		4
.L_19:
        /*0074*/ 	.byte	0x04, 0x36
        /*0076*/ 	.short	(.L_21 - .L_20)
.L_20:
        /*0078*/ 	.word	0x00000008
.L_21:


//--------------------- .nv.callgraph             --------------------------
	.section	.nv.callgraph,"",@"SHT_CUDA_CALLGRAPH"
	.align	4
	.sectionentsize	8
	.align		4
        /*0000*/ 	.word	0x00000000
	.align		4
        /*0004*/ 	.word	0xffffffff
	.align		4
        /*0008*/ 	.word	0x00000000
	.align		4
        /*000c*/ 	.word	0xfffffffe
	.align		4
        /*0010*/ 	.word	0x00000000
	.align		4
        /*0014*/ 	.word	0xfffffffd
	.align		4
        /*0018*/ 	.word	0x00000000
	.align		4
        /*001c*/ 	.word	0xfffffffc


//--------------------- .text._Z16sumArrayOnDevicePfS_S_i --------------------------
	.section	.text._Z16sumArrayOnDevicePfS_S_i,"ax",@progbits
	.align	128
        .global         _Z16sumArrayOnDevicePfS_S_i
        .type           _Z16sumArrayOnDevicePfS_S_i,@function
        .size           _Z16sumArrayOnDevicePfS_S_i,(.L_x_1 - _Z16sumArrayOnDevicePfS_S_i)
        .other          _Z16sumArrayOnDevicePfS_S_i,@"STO_CUDA_ENTRY STV_DEFAULT"
_Z16sumArrayOnDevicePfS_S_i:
.text._Z16sumArrayOnDevicePfS_S_i:
[----:B------:R-:W-:Y:S01]  /*0000*/  LDC R1, c[0x0][0x37c] ;  /* 0x0000df00ff017b82 */ /* 0x000fe20000000800 */
[----:B------:R-:W0:Y:S07]  /*0010*/  S2R R0, SR_TID.X ;  /* 0x0000000000007919 */ /* 0x000e2e0000002100 */
[----:B------:R-:W0:Y:S01]  /*0020*/  S2UR UR4, SR_CTAID.X ;  /* 0x00000000000479c3 */ /* 0x000e220000002500 */
[----:B------:R-:W1:Y:S07]  /*0030*/  LDCU UR5, c[0x0][0x398] ;  /* 0x00007300ff0577ac */ /* 0x000e6e0008000800 */
[----:B------:R-:W0:Y:S02]  /*0040*/  LDC R9, c[0x0][0x360] ;  /* 0x0000d800ff097b82 */ /* 0x000e240000000800 */
[----:B0-----:R-:W-:-:S05]  /*0050*/  IMAD R9, R9, UR4, R0 ;  /* 0x0000000409097c24 */ /* 0x001fca000f8e0200 */
[----:B-1----:R-:W-:-:S13]  /*0060*/  ISETP.GE.AND P0, PT, R9, UR5, PT ;  /* 0x0000000509007c0c */ /* 0x002fda000bf06270 */
[----:B------:R-:W-:Y:S05]  /*0070*/  @P0 EXIT ;  /* 0x000000000000094d */ /* 0x000fea0003800000 */
[----:B------:R-:W0:Y:S01]  /*0080*/  LDC.64 R2, c[0x0][0x380] ;  /* 0x0000e000ff027b82 */ /* 0x000e220000000a00 */
[----:B------:R-:W1:Y:S07]  /*0090*/  LDCU.64 UR4, c[0x0][0x358] ;  /* 0x00006b00ff0477ac */ /* 0x000e6e0008000a00 */
[----:B------:R-:W2:Y:S08]  /*00a0*/  LDC.64 R4, c[0x0][0x388] ;  /* 0x0000e200ff047b82 */ /* 0x000eb00000000a00 */
[----:B------:R-:W3:Y:S01]  /*00b0*/  LDC.64 R6, c[0x0][0x390] ;  /* 0x0000e400ff067b82 */ /* 0x000ee20000000a00 */
[----:B0-----:R-:W-:-:S06]  /*00c0*/  IMAD.WIDE R2, R9, 0x4, R2 ;  /* 0x0000000409027825 */ /* 0x001fcc00078e0202 */
[----:B-1----:R-:W4:Y:S01]  /*00d0*/  LDG.E R2, desc[UR4][R2.64] ;  /* 0x0000000402027981 */ /* 0x002f22000c1e1900 */
[----:B--2---:R-:W-:-:S06]  /*00e0*/  IMAD.WIDE R4, R9, 0x4, R4 ;  /* 0x0000000409047825 */ /* 0x004fcc00078e0204 */
[----:B------:R-:W4:Y:S01]  /*00f0*/  LDG.E R5, desc[UR4][R4.64] ;  /* 0x0000000404057981 */ /* 0x000f22000c1e1900 */
[----:B---3--:R-:W-:-:S04]  /*0100*/  IMAD.WIDE R6, R9, 0x4, R6 ;  /* 0x0000000409067825 */ /* 0x008fc800078e0206 */
[----:B----4-:R-:W-:-:S05]  /*0110*/  FADD R9, R2, R5 ;  /* 0x0000000502097221 */ /* 0x010fca0000000000 */
[----:B------:R-:W-:Y:S01]  /*0120*/  STG.E desc[UR4][R6.64], R9 ;  /* 0x0000000906007986 */ /* 0x000fe2000c101904 */
[----:B------:R-:W-:Y:S05]  /*0130*/  EXIT ;  /* 0x000000000000794d */ /* 0x000fea0003800000 */
.L_x_0:
[----:B------:R-:W-:-:S00]  /*0140*/  BRA `(.L_x_0) ;  /* 0xfffffffc00fc7947 */ /* 0x000fc0000383ffff */
[----:B------:R-:W-:-:S00]  /*0150*/  NOP ;  /* 0x0000000000007918 */ /* 0x000fc00000000000 */
        /* <DEDUP_REMOVED lines=10> */
.L_x_1:


//--------------------- .nv.shared.reserved.0     --------------------------
	.section	.nv.shared.reserved.0,"aw",@nobits
	.weak		__nv_reservedSMEM_offset_0_alias
	.size		__nv_reservedSMEM_offset_0_alias, 0, 64
	.other		__nv_reservedSMEM_offset_0_alias,@"STO_CUDA_RESERVED_SHARED STV_DEFAULT"
__nv_reservedSMEM_offset_0_alias:
	.zero		0
	.zero		64


//--------------------- .nv.constant0._Z16sumArrayOnDevicePfS_S_i --------------------------
	.section	.nv.constant0._Z16sumArrayOnDevicePfS_S_i,"a",@progbits
	.sectionflags	@""
	.align	4
.nv.constant0._Z16sumArrayOnDevicePfS_S_i:
	.zero		924


//--------------------- SYMBOLS --------------------------

	.type		.nv.reservedSmem.offset0,@object
	.size		.nv.reservedSmem.offset0,0x4
